	.headerflags	@"EF_CUDA_TEXMODE_UNIFIED EF_CUDA_64BIT_ADDRESS EF_CUDA_ACCELERATORS EF_CUDA_SM90 EF_CUDA_VIRTUAL_SM(EF_CUDA_SM90)"
	.elftype	@"ET_EXEC"


//--------------------- .nv.info                  --------------------------
	.section	.nv.info,"",@"SHT_CUDA_INFO"
	.align	4


	//----- nvinfo : EIATTR_REGCOUNT
	.align		4
        /*0000*/ 	.byte	0x04, 0x2f
        /*0002*/ 	.short	(.L_1 - .L_0)
	.align		4
.L_0:
        /*0004*/ 	.word	index@(triton_poi_fused_add_convolution_6)
        /*0008*/ 	.word	0x00000013


	//----- nvinfo : EIATTR_MIN_STACK_SIZE
	.align		4
.L_1:
        /*000c*/ 	.byte	0x04, 0x12
        /*000e*/ 	.short	(.L_3 - .L_2)
	.align		4
.L_2:
        /*0010*/ 	.word	index@(triton_poi_fused_add_convolution_6)
        /*0014*/ 	.word	0x00000000


	//----- nvinfo : EIATTR_FRAME_SIZE
	.align		4
.L_3:
        /*0018*/ 	.byte	0x04, 0x11
        /*001a*/ 	.short	(.L_5 - .L_4)
	.align		4
.L_4:
        /*001c*/ 	.word	index@(triton_poi_fused_add_convolution_6)
        /*0020*/ 	.word	0x00000000


	//----- nvinfo : EIATTR_MIN_STACK_SIZE
	.align		4
.L_5:
        /*0024*/ 	.byte	0x04, 0x12
        /*0026*/ 	.short	(.L_7 - .L_6)
	.align		4
.L_6:
        /*0028*/ 	.word	index@(triton_poi_fused_add_convolution_6)
        /*002c*/ 	.word	0x00000000
.L_7:


//--------------------- .nv.info.triton_poi_fused_add_convolution_6 --------------------------
	.section	.nv.info.triton_poi_fused_add_convolution_6,"",@"SHT_CUDA_INFO"
	.sectionflags	@""
	.align	4


	//----- nvinfo : EIATTR_CUDA_API_VERSION
	.align		4
        /*0000*/ 	.byte	0x04, 0x37
        /*0002*/ 	.short	(.L_9 - .L_8)
.L_8:
        /*0004*/ 	.word	0x0000007c


	//----- nvinfo : EIATTR_KPARAM_INFO
	.align		4
.L_9:
        /*0008*/ 	.byte	0x04, 0x17
        /*000a*/ 	.short	(.L_11 - .L_10)
.L_10:
        /*000c*/ 	.word	0x00000000
        /*0010*/ 	.short	0x0004
        /*0012*/ 	.short	0x001c
        /*0014*/ 	.byte	0x00, 0xf0, 0x11, 0x00


	//----- nvinfo : EIATTR_KPARAM_INFO
	.align		4
.L_11:
        /*0018*/ 	.byte	0x04, 0x17
        /*001a*/ 	.short	(.L_13 - .L_12)
.L_12:
        /*001c*/ 	.word	0x00000000
        /*0020*/ 	.short	0x0003
        /*0022*/ 	.short	0x0018
        /*0024*/ 	.byte	0x00, 0xf0, 0x11, 0x00


	//----- nvinfo : EIATTR_KPARAM_INFO
	.align		4
.L_13:
        /*0028*/ 	.byte	0x04, 0x17
        /*002a*/ 	.short	(.L_15 - .L_14)
.L_14:
        /*002c*/ 	.word	0x00000000
        /*0030*/ 	.short	0x0002
        /*0032*/ 	.short	0x0010
        /*0034*/ 	.byte	0x00, 0xf4, 0x21, 0x00


	//----- nvinfo : EIATTR_KPARAM_INFO
	.align		4
.L_15:
        /*0038*/ 	.byte	0x04, 0x17
        /*003a*/ 	.short	(.L_17 - .L_16)
.L_16:
        /*003c*/ 	.word	0x00000000
        /*0040*/ 	.short	0x0001
        /*0042*/ 	.short	0x0008
        /*0044*/ 	.byte	0x00, 0xf4, 0x21, 0x00


	//----- nvinfo : EIATTR_KPARAM_INFO
	.align		4
.L_17:
        /*0048*/ 	.byte	0x04, 0x17
        /*004a*/ 	.short	(.L_19 - .L_18)
.L_18:
        /*004c*/ 	.word	0x00000000
        /*0050*/ 	.short	0x0000
        /*0052*/ 	.short	0x0000
        /*0054*/ 	.byte	0x00, 0xf4, 0x21, 0x00


	//----- nvinfo : EIATTR_SPARSE_MMA_MASK
	.align		4
.L_19:
        /*0058*/ 	.byte	0x03, 0x50
        /*005a*/ 	.short	0x0000


	//----- nvinfo : EIATTR_MAXREG_COUNT
	.align		4
        /*005c*/ 	.byte	0x03, 0x1b
        /*005e*/ 	.short	0x00ff


	//----- nvinfo : EIATTR_EXIT_INSTR_OFFSETS
	.align		4
        /*0060*/ 	.byte	0x04, 0x1c
        /*0062*/ 	.short	(.L_21 - .L_20)


	//   ....[0]....
.L_20:
        /*0064*/ 	.word	0x00000490


	//   ....[1]....
        /*0068*/ 	.word	0x000004c0


	//----- nvinfo : EIATTR_REQNTID
	.align		4
.L_21:
        /*006c*/ 	.byte	0x04, 0x10
        /*006e*/ 	.short	(.L_23 - .L_22)
.L_22:
        /*0070*/ 	.word	0x00000080
        /*0074*/ 	.word	0x00000001
        /*0078*/ 	.word	0x00000001


	//----- nvinfo : EIATTR_CBANK_PARAM_SIZE
	.align		4
.L_23:
        /*007c*/ 	.byte	0x03, 0x19
        /*007e*/ 	.short	0x0020


	//----- nvinfo : EIATTR_PARAM_CBANK
	.align		4
        /*0080*/ 	.byte	0x04, 0x0a
        /*0082*/ 	.short	(.L_25 - .L_24)
	.align		4
.L_24:
        /*0084*/ 	.word	index@(.nv.constant0.triton_poi_fused_add_convolution_6)
        /*0088*/ 	.short	0x0210
        /*008a*/ 	.short	0x0020


	//----- nvinfo : EIATTR_SW_WAR
	.align		4
.L_25:
        /*008c*/ 	.byte	0x04, 0x36
        /*008e*/ 	.short	(.L_27 - .L_26)
.L_26:
        /*0090*/ 	.word	0x00000008
.L_27:


//--------------------- .nv.callgraph             --------------------------
	.section	.nv.callgraph,"",@"SHT_CUDA_CALLGRAPH"
	.align	4
	.sectionentsize	8
	.align		4
        /*0000*/ 	.word	0x00000000
	.align		4
        /*0004*/ 	.word	0xffffffff
	.align		4
        /*0008*/ 	.word	0x00000000
	.align		4
        /*000c*/ 	.word	0xfffffffe
	.align		4
        /*0010*/ 	.word	0x00000000
	.align		4
        /*0014*/ 	.word	0xfffffffd
	.align		4
        /*0018*/ 	.word	0x00000000
	.align		4
        /*001c*/ 	.word	0xfffffffc


//--------------------- .text.triton_poi_fused_add_convolution_6 --------------------------
	.section	.text.triton_poi_fused_add_convolution_6,"ax",@progbits
	.sectionflags	@"SHF_BARRIERS=1"
	.align	128
        .global         triton_poi_fused_add_convolution_6
        .type           triton_poi_fused_add_convolution_6,@function
        .size           triton_poi_fused_add_convolution_6,(.L_x_1 - triton_poi_fused_add_convolution_6)
        .other          triton_poi_fused_add_convolution_6,@"STO_CUDA_ENTRY STV_DEFAULT"
triton_poi_fused_add_convolution_6:
.text.triton_poi_fused_add_convolution_6:
[----:B------:R-:W0:Y:S02]  /*0000*/  LDC R1, c[0x0][0x28] ;  /* 0x00000a00ff017b82 */ /* 0x000e240000000800 */
[----:B------:R-:W1:Y:S01]  /*0010*/  S2R R0, SR_TID.X ;  /* 0x0000000000007919 */ /* 0x000e620000002100 */
[----:B------:R-:W2:Y:S01]  /*0020*/  LDC.64 R2, c[0x0][0x210] ;  /* 0x00008400ff027b82 */ /* 0x000ea20000000a00 */
[----:B------:R-:W-:Y:S01]  /*0030*/  IMAD.MOV.U32 R8, RZ, RZ, RZ ;  /* 0x000000ffff087224 */ /* 0x000fe200078e00ff */
[----:B------:R-:W-:Y:S01]  /*0040*/  ULDC.64 UR6, c[0x0][0x208] ;  /* 0x0000820000067ab9 */ /* 0x000fe20000000a00 */
[----:B------:R-:W3:Y:S01]  /*0050*/  S2R R13, SR_CTAID.X ;  /* 0x00000000000d7919 */ /* 0x000ee20000002500 */
[----:B------:R-:W4:Y:S04]  /*0060*/  S2R R9, SR_CTAID.Y ;  /* 0x0000000000097919 */ /* 0x000f280000002600 */
[----:B------:R-:W5:Y:S01]  /*0070*/  LDC.64 R6, c[0x0][0x218] ;  /* 0x00008600ff067b82 */ /* 0x000f620000000a00 */
[----:B-1----:R-:W-:-:S02]  /*0080*/  SHF.R.U32.HI R4, RZ, 0x2, R0 ;  /* 0x00000002ff047819 */ /* 0x002fc40000011600 */
[----:B------:R-:W-:Y:S01]  /*0090*/  LOP3.LUT R5, R0, 0x60, RZ, 0xc0, !PT ;  /* 0x0000006000057812 */ /* 0x000fe200078ec0ff */
[----:B---3--:R-:W-:Y:S01]  /*00a0*/  IMAD.SHL.U32 R13, R13, 0x4, RZ ;  /* 0x000000040d0d7824 */ /* 0x008fe200078e00ff */
[----:B------:R-:W-:Y:S02]  /*00b0*/  SGXT.U32 R4, R4, 0x3 ;  /* 0x000000030404781a */ /* 0x000fe40000000000 */
[----:B------:R-:W-:Y:S01]  /*00c0*/  SHF.R.U32.HI R5, RZ, 0x2, R5 ;  /* 0x00000002ff057819 */ /* 0x000fe20000011605 */
[----:B----4-:R-:W-:Y:S01]  /*00d0*/  IMAD.SHL.U32 R9, R9, 0x20, RZ ;  /* 0x0000002009097824 */ /* 0x010fe200078e00ff */
[----:B------:R-:W-:Y:S02]  /*00e0*/  LOP3.LUT R10, R13, 0x3, R0, 0xf8, !PT ;  /* 0x000000030d0a7812 */ /* 0x000fe400078ef800 */
[----:B------:R-:W-:Y:S02]  /*00f0*/  LOP3.LUT R4, R5, R4, RZ, 0xfc, !PT ;  /* 0x0000000405047212 */ /* 0x000fe400078efcff */
[----:B------:R-:W-:-:S02]  /*0100*/  ISETP.GE.AND P0, PT, R10, 0x4, PT ;  /* 0x000000040a00780c */ /* 0x000fc40003f06270 */
[----:B------:R-:W-:-:S04]  /*0110*/  LOP3.LUT R5, R4, R9, RZ, 0xfc, !PT ;  /* 0x0000000904057212 */ /* 0x000fc800078efcff */
[C---:B------:R-:W-:Y:S01]  /*0120*/  ISETP.LT.AND P1, PT, R5.reuse, 0x40, !P0 ;  /* 0x000000400500780c */ /* 0x040fe20004721270 */
[----:B------:R-:W-:Y:S02]  /*0130*/  IMAD R5, R5, 0x4, R10 ;  /* 0x0000000405057824 */ /* 0x000fe400078e020a */
[----:B-----5:R-:W-:Y:S01]  /*0140*/  IMAD.WIDE R10, R10, 0x4, R6 ;  /* 0x000000040a0a7825 */ /* 0x020fe200078e0206 */
[----:B------:R-:W-:Y:S01]  /*0150*/  LOP3.LUT R12, R9, 0x1f, R0, 0xf8, !PT ;  /* 0x0000001f090c7812 */ /* 0x000fe200078ef800 */
[----:B------:R-:W1:Y:S02]  /*0160*/  LDC.64 R6, c[0x0][0x220] ;  /* 0x00008800ff067b82 */ /* 0x000e640000000a00 */
[----:B--2---:R-:W-:Y:S01]  /*0170*/  IMAD.WIDE R2, R5, 0x4, R2 ;  /* 0x0000000405027825 */ /* 0x004fe200078e0202 */
[----:B------:R2:W3:Y:S03]  /*0180*/  @!P0 LDG.E.EL R8, desc[UR6][R10.64] ;  /* 0x000000060a088981 */ /* 0x0004e6000c2e1900 */
[----:B------:R-:W-:-:S06]  /*0190*/  IMAD.MOV.U32 R5, RZ, RZ, RZ ;  /* 0x000000ffff057224 */ /* 0x000fcc00078e00ff */
[----:B------:R-:W3:Y:S01]  /*01a0*/  @P1 LDG.E.EL R5, desc[UR6][R2.64] ;  /* 0x0000000602051981 */ /* 0x000ee2000c2e1900 */
[----:B------:R-:W-:Y:S02]  /*01b0*/  SHF.R.S32.HI R9, RZ, 0x1f, R12 ;  /* 0x0000001fff097819 */ /* 0x000fe4000001140c */
[----:B------:R-:W-:Y:S02]  /*01c0*/  SHF.R.U32.HI R15, RZ, 0x5, R0 ;  /* 0x00000005ff0f7819 */ /* 0x000fe40000011600 */
[----:B------:R-:W-:Y:S02]  /*01d0*/  LEA.HI R14, R9, R12, RZ, 0x4 ;  /* 0x0000000c090e7211 */ /* 0x000fe400078f20ff */
[----:B------:R-:W-:Y:S02]  /*01e0*/  SGXT.U32 R9, R15, 0x2 ;  /* 0x000000020f09781a */ /* 0x000fe40000000000 */
[C---:B------:R-:W-:Y:S01]  /*01f0*/  LOP3.LUT R15, R14.reuse, 0xfffffff0, RZ, 0xc0, !PT ;  /* 0xfffffff00e0f7812 */ /* 0x040fe200078ec0ff */
[----:B------:R-:W-:Y:S01]  /*0200*/  IMAD.SHL.U32 R14, R14, 0x4, RZ ;  /* 0x000000040e0e7824 */ /* 0x000fe200078e00ff */
[----:B------:R-:W-:-:S03]  /*0210*/  LOP3.LUT R13, R9, R13, RZ, 0xfc, !PT ;  /* 0x0000000d090d7212 */ /* 0x000fc600078efcff */
[----:B------:R-:W-:Y:S01]  /*0220*/  IMAD.IADD R16, R12, 0x1, -R15 ;  /* 0x000000010c107824 */ /* 0x000fe200078e0a0f */
[C---:B------:R-:W-:Y:S02]  /*0230*/  ISETP.GE.AND P0, PT, R13.reuse, 0x4, PT ;  /* 0x000000040d00780c */ /* 0x040fe40003f06270 */
[----:B--2---:R-:W-:Y:S01]  /*0240*/  LOP3.LUT R11, R14, 0xffffffc0, RZ, 0xc0, !PT ;  /* 0xffffffc00e0b7812 */ /* 0x004fe200078ec0ff */
[----:B------:R-:W-:Y:S01]  /*0250*/  IMAD R16, R13, 0x10, R16 ;  /* 0x000000100d107824 */ /* 0x000fe200078e0210 */
[----:B------:R-:W-:-:S03]  /*0260*/  ISETP.LT.AND P0, PT, R12, 0x40, !P0 ;  /* 0x000000400c00780c */ /* 0x000fc60004701270 */
[----:B------:R-:W-:-:S04]  /*0270*/  IMAD.IADD R11, R16, 0x1, R11 ;  /* 0x00000001100b7824 */ /* 0x000fc800078e020b */
[----:B-1----:R-:W-:-:S04]  /*0280*/  IMAD.WIDE R10, R11, 0x4, R6 ;  /* 0x000000040b0a7825 */ /* 0x002fc800078e0206 */
[----:B------:R-:W-:-:S06]  /*0290*/  IMAD.MOV.U32 R6, RZ, RZ, RZ ;  /* 0x000000ffff067224 */ /* 0x000fcc00078e00ff */
[----:B------:R1:W2:Y:S01]  /*02a0*/  @P0 LDG.E.EL R6, desc[UR6][R10.64] ;  /* 0x000000060a060981 */ /* 0x0002a2000c2e1900 */
[----:B------:R-:W4:Y:S01]  /*02b0*/  S2UR UR5, SR_CgaCtaId ;  /* 0x00000000000579c3 */ /* 0x000f220000008800 */
[----:B------:R-:W-:-:S05]  /*02c0*/  IMAD.SHL.U32 R7, R0, 0x20, RZ ;  /* 0x0000002000077824 */ /* 0x000fca00078e00ff */
[----:B------:R-:W-:Y:S02]  /*02d0*/  SHF.R.U32.HI R12, RZ, 0x5, R7 ;  /* 0x00000005ff0c7819 */ /* 0x000fe40000011607 */
[----:B------:R-:W-:Y:S02]  /*02e0*/  LOP3.LUT R4, R4, 0x60, R7, 0xf8, !PT ;  /* 0x0000006004047812 */ /* 0x000fe400078ef807 */
[----:B------:R-:W-:Y:S01]  /*02f0*/  SGXT.U32 R7, R12, 0x2 ;  /* 0x000000020c07781a */ /* 0x000fe20000000000 */
[----:B------:R-:W-:-:S04]  /*0300*/  UMOV UR4, 0x400 ;  /* 0x0000040000047882 */ /* 0x000fc80000000000 */
[----:B------:R-:W-:Y:S01]  /*0310*/  IMAD.IADD R4, R4, 0x1, R7 ;  /* 0x0000000104047824 */ /* 0x000fe200078e0207 */
[----:B----4-:R-:W-:-:S06]  /*0320*/  UPRMT UR4, UR5, 0x654, UR4 ;  /* 0x0000065405047896 */ /* 0x010fcc0008000004 */
[----:B------:R-:W-:Y:S02]  /*0330*/  LEA R4, R4, UR4, 0x2 ;  /* 0x0000000404047c11 */ /* 0x000fe4000f8e10ff */
[----:B------:R-:W-:-:S05]  /*0340*/  LOP3.LUT R12, R0, 0x7f, RZ, 0xc0, !PT ;  /* 0x0000007f000c7812 */ /* 0x000fca00078ec0ff */
[----:B------:R-:W-:-:S05]  /*0350*/  IMAD.IADD R7, R9, 0x1, R12 ;  /* 0x0000000109077824 */ /* 0x000fca00078e020c */
[----:B------:R-:W-:Y:S02]  /*0360*/  LEA R7, R7, UR4, 0x2 ;  /* 0x0000000407077c11 */ /* 0x000fe4000f8e10ff */
[----:B-1----:R-:W-:-:S04]  /*0370*/  SHF.R.U32.HI R11, RZ, 0x2, R0 ;  /* 0x00000002ff0b7819 */ /* 0x002fc80000011600 */
[----:B------:R-:W-:-:S05]  /*0380*/  SGXT.U32 R11, R11, 0x5 ;  /* 0x000000050b0b781a */ /* 0x000fca0000000000 */
[----:B------:R-:W-:-:S05]  /*0390*/  IMAD.IADD R11, R12, 0x1, R11 ;  /* 0x000000010c0b7824 */ /* 0x000fca00078e020b */
[----:B------:R-:W-:Y:S01]  /*03a0*/  LEA R11, R11, UR4, 0x2 ;  /* 0x000000040b0b7c11 */ /* 0x000fe2000f8e10ff */
[----:B---3--:R-:W-:-:S05]  /*03b0*/  FADD R5, R8, R5 ;  /* 0x0000000508057221 */ /* 0x008fca0000000000 */
[----:B------:R1:W-:Y:S01]  /*03c0*/  STS [R4], R5 ;  /* 0x0000000504007388 */ /* 0x0003e20000000800 */
[----:B------:R-:W-:Y:S01]  /*03d0*/  BAR.SYNC.DEFER_BLOCKING 0x0 ;  /* 0x0000000000007b1d */ /* 0x000fe20000010000 */
[----:B------:R-:W-:-:S05]  /*03e0*/  IMAD.SHL.U32 R8, R0, 0x4, RZ ;  /* 0x0000000400087824 */ /* 0x000fca00078e00ff */
[----:B------:R-:W2:Y:S01]  /*03f0*/  LDS R7, [R7] ;  /* 0x0000000007077984 */ /* 0x000ea20000000800 */
[----:B------:R-:W-:Y:S02]  /*0400*/  SHF.R.U32.HI R10, RZ, 0x2, R8 ;  /* 0x00000002ff0a7819 */ /* 0x000fe40000011608 */
[----:B------:R-:W-:Y:S02]  /*0410*/  LOP3.LUT R8, R9, 0x7c, R8, 0xf8, !PT ;  /* 0x0000007c09087812 */ /* 0x000fe400078ef808 */
[----:B------:R-:W-:-:S05]  /*0420*/  SGXT.U32 R9, R10, 0x5 ;  /* 0x000000050a09781a */ /* 0x000fca0000000000 */
[----:B------:R-:W-:-:S05]  /*0430*/  IMAD.IADD R8, R8, 0x1, R9 ;  /* 0x0000000108087824 */ /* 0x000fca00078e0209 */
[----:B-1----:R-:W-:Y:S01]  /*0440*/  LEA R5, R8, UR4, 0x2 ;  /* 0x0000000408057c11 */ /* 0x002fe2000f8e10ff */
[----:B--2---:R-:W-:Y:S01]  /*0450*/  FADD R6, R7, R6 ;  /* 0x0000000607067221 */ /* 0x004fe20000000000 */
[----:B------:R-:W-:Y:S06]  /*0460*/  BAR.SYNC.DEFER_BLOCKING 0x0 ;  /* 0x0000000000007b1d */ /* 0x000fec0000010000 */
[----:B------:R1:W-:Y:S02]  /*0470*/  STS [R5], R6 ;  /* 0x0000000605007388 */ /* 0x0003e40000000800 */
[----:B------:R-:W-:Y:S06]  /*0480*/  BAR.SYNC.DEFER_BLOCKING 0x0 ;  /* 0x0000000000007b1d */ /* 0x000fec0000010000 */
[----:B-1----:R-:W-:Y:S05]  /*0490*/  @!P1 EXIT ;  /* 0x000000000000994d */ /* 0x002fea0003800000 */
[----:B------:R-:W0:Y:S04]  /*04a0*/  LDS R11, [R11] ;  /* 0x000000000b0b7984 */ /* 0x000e280000000800 */
[----:B0-----:R-:W-:Y:S01]  /*04b0*/  STG.E desc[UR6][R2.64], R11 ;  /* 0x0000000b02007986 */ /* 0x001fe2000c101906 */
[----:B------:R-:W-:Y:S05]  /*04c0*/  EXIT ;  /* 0x000000000000794d */ /* 0x000fea0003800000 */
.L_x_0:
[----:B------:R-:W-:-:S00]  /*04d0*/  BRA `(.L_x_0) ;  /* 0xfffffffc00fc7947 */ /* 0x000fc0000383ffff */
[----:B------:R-:W-:-:S00]  /*04e0*/  NOP ;  /* 0x0000000000007918 */ /* 0x000fc00000000000 */
        /* <DEDUP_REMOVED lines=9> */
.L_x_1:


//--------------------- .nv.shared.triton_poi_fused_add_convolution_6 --------------------------
	.section	.nv.shared.triton_poi_fused_add_convolution_6,"aw",@nobits
	.sectionflags	@""
	.align	16
	.zero		1024


//--------------------- .nv.constant0.triton_poi_fused_add_convolution_6 --------------------------
	.section	.nv.constant0.triton_poi_fused_add_convolution_6,"a",@progbits
	.sectionflags	@""
	.align	4
.nv.constant0.triton_poi_fused_add_convolution_6:
	.zero		560
